	.headerflags	@"EF_CUDA_TEXMODE_UNIFIED EF_CUDA_64BIT_ADDRESS EF_CUDA_ACCELERATORS EF_CUDA_SM90 EF_CUDA_VIRTUAL_SM(EF_CUDA_SM90)"
	.elftype	@"ET_EXEC"


//--------------------- .nv.info                  --------------------------
	.section	.nv.info,"",@"SHT_CUDA_INFO"
	.align	4


	//----- nvinfo : EIATTR_REGCOUNT
	.align		4
        /*0000*/ 	.byte	0x04, 0x2f
        /*0002*/ 	.short	(.L_3 - .L_2)
	.align		4
.L_2:
        /*0004*/ 	.word	index@(triton_poi_fused__native_batch_norm_legit_no_training_cat_relu_57)
        /*0008*/ 	.word	0x0000001a


	//----- nvinfo : EIATTR_MIN_STACK_SIZE
	.align		4
.L_3:
        /*000c*/ 	.byte	0x04, 0x12
        /*000e*/ 	.short	(.L_5 - .L_4)
	.align		4
.L_4:
        /*0010*/ 	.word	index@(triton_poi_fused__native_batch_norm_legit_no_training_cat_relu_57)
        /*0014*/ 	.word	0x00000000


	//----- nvinfo : EIATTR_FRAME_SIZE
	.align		4
.L_5:
        /*0018*/ 	.byte	0x04, 0x11
        /*001a*/ 	.short	(.L_7 - .L_6)
	.align		4
.L_6:
        /*001c*/ 	.word	index@(triton_poi_fused__native_batch_norm_legit_no_training_cat_relu_57)
        /*0020*/ 	.word	0x00000000


	//----- nvinfo : EIATTR_MIN_STACK_SIZE
	.align		4
.L_7:
        /*0024*/ 	.byte	0x04, 0x12
        /*0026*/ 	.short	(.L_9 - .L_8)
	.align		4
.L_8:
        /*0028*/ 	.word	index@(triton_poi_fused__native_batch_norm_legit_no_training_cat_relu_57)
        /*002c*/ 	.word	0x00000000
.L_9:


//--------------------- .nv.info.triton_poi_fused__native_batch_norm_legit_no_training_cat_relu_57 --------------------------
	.section	.nv.info.triton_poi_fused__native_batch_norm_legit_no_training_cat_relu_57,"",@"SHT_CUDA_INFO"
	.sectionflags	@""
	.align	4


	//----- nvinfo : EIATTR_CUDA_API_VERSION
	.align		4
        /*0000*/ 	.byte	0x04, 0x37
        /*0002*/ 	.short	(.L_11 - .L_10)
.L_10:
        /*0004*/ 	.word	0x0000007c


	//----- nvinfo : EIATTR_KPARAM_INFO
	.align		4
.L_11:
        /*0008*/ 	.byte	0x04, 0x17
        /*000a*/ 	.short	(.L_13 - .L_12)
.L_12:
        /*000c*/ 	.word	0x00000000
        /*0010*/ 	.short	0x0008
        /*0012*/ 	.short	0x0040
        /*0014*/ 	.byte	0x00, 0xf0, 0x11, 0x00


	//----- nvinfo : EIATTR_KPARAM_INFO
	.align		4
.L_13:
        /*0018*/ 	.byte	0x04, 0x17
        /*001a*/ 	.short	(.L_15 - .L_14)
.L_14:
        /*001c*/ 	.word	0x00000000
        /*0020*/ 	.short	0x0007
        /*0022*/ 	.short	0x0038
        /*0024*/ 	.byte	0x00, 0xf4, 0x21, 0x00


	//----- nvinfo : EIATTR_KPARAM_INFO
	.align		4
.L_15:
        /*0028*/ 	.byte	0x04, 0x17
        /*002a*/ 	.short	(.L_17 - .L_16)
.L_16:
        /*002c*/ 	.word	0x00000000
        /*0030*/ 	.short	0x0006
        /*0032*/ 	.short	0x0030
        /*0034*/ 	.byte	0x00, 0xf4, 0x21, 0x00


	//----- nvinfo : EIATTR_KPARAM_INFO
	.align		4
.L_17:
        /*0038*/ 	.byte	0x04, 0x17
        /*003a*/ 	.short	(.L_19 - .L_18)
.L_18:
        /*003c*/ 	.word	0x00000000
        /*0040*/ 	.short	0x0005
        /*0042*/ 	.short	0x0028
        /*0044*/ 	.byte	0x00, 0xf4, 0x21, 0x00


	//----- nvinfo : EIATTR_KPARAM_INFO
	.align		4
.L_19:
        /*0048*/ 	.byte	0x04, 0x17
        /*004a*/ 	.short	(.L_21 - .L_20)
.L_20:
        /*004c*/ 	.word	0x00000000
        /*0050*/ 	.short	0x0004
        /*0052*/ 	.short	0x0020
        /*0054*/ 	.byte	0x00, 0xf4, 0x21, 0x00


	//----- nvinfo : EIATTR_KPARAM_INFO
	.align		4
.L_21:
        /*0058*/ 	.byte	0x04, 0x17
        /*005a*/ 	.short	(.L_23 - .L_22)
.L_22:
        /*005c*/ 	.word	0x00000000
        /*0060*/ 	.short	0x0003
        /*0062*/ 	.short	0x0018
        /*0064*/ 	.byte	0x00, 0xf4, 0x21, 0x00


	//----- nvinfo : EIATTR_KPARAM_INFO
	.align		4
.L_23:
        /*0068*/ 	.byte	0x04, 0x17
        /*006a*/ 	.short	(.L_25 - .L_24)
.L_24:
        /*006c*/ 	.word	0x00000000
        /*0070*/ 	.short	0x0002
        /*0072*/ 	.short	0x0010
        /*0074*/ 	.byte	0x00, 0xf4, 0x21, 0x00


	//----- nvinfo : EIATTR_KPARAM_INFO
	.align		4
.L_25:
        /*0078*/ 	.byte	0x04, 0x17
        /*007a*/ 	.short	(.L_27 - .L_26)
.L_26:
        /*007c*/ 	.word	0x00000000
        /*0080*/ 	.short	0x0001
        /*0082*/ 	.short	0x0008
        /*0084*/ 	.byte	0x00, 0xf4, 0x21, 0x00


	//----- nvinfo : EIATTR_KPARAM_INFO
	.align		4
.L_27:
        /*0088*/ 	.byte	0x04, 0x17
        /*008a*/ 	.short	(.L_29 - .L_28)
.L_28:
        /*008c*/ 	.word	0x00000000
        /*0090*/ 	.short	0x0000
        /*0092*/ 	.short	0x0000
        /*0094*/ 	.byte	0x00, 0xf4, 0x21, 0x00


	//----- nvinfo : EIATTR_SPARSE_MMA_MASK
	.align		4
.L_29:
        /*0098*/ 	.byte	0x03, 0x50
        /*009a*/ 	.short	0x0000


	//----- nvinfo : EIATTR_MAXREG_COUNT
	.align		4
        /*009c*/ 	.byte	0x03, 0x1b
        /*009e*/ 	.short	0x00ff


	//----- nvinfo : EIATTR_EXIT_INSTR_OFFSETS
	.align		4
        /*00a0*/ 	.byte	0x04, 0x1c
        /*00a2*/ 	.short	(.L_31 - .L_30)


	//   ....[0]....
.L_30:
        /*00a4*/ 	.word	0x00000690


	//   ....[1]....
        /*00a8*/ 	.word	0x000006b0


	//----- nvinfo : EIATTR_REQNTID
	.align		4
.L_31:
        /*00ac*/ 	.byte	0x04, 0x10
        /*00ae*/ 	.short	(.L_33 - .L_32)
.L_32:
        /*00b0*/ 	.word	0x00000100
        /*00b4*/ 	.word	0x00000001
        /*00b8*/ 	.word	0x00000001


	//----- nvinfo : EIATTR_CBANK_PARAM_SIZE
	.align		4
.L_33:
        /*00bc*/ 	.byte	0x03, 0x19
        /*00be*/ 	.short	0x0044


	//----- nvinfo : EIATTR_PARAM_CBANK
	.align		4
        /*00c0*/ 	.byte	0x04, 0x0a
        /*00c2*/ 	.short	(.L_35 - .L_34)
	.align		4
.L_34:
        /*00c4*/ 	.word	index@(.nv.constant0.triton_poi_fused__native_batch_norm_legit_no_training_cat_relu_57)
        /*00c8*/ 	.short	0x0210
        /*00ca*/ 	.short	0x0044


	//----- nvinfo : EIATTR_SW_WAR
	.align		4
.L_35:
        /*00cc*/ 	.byte	0x04, 0x36
        /*00ce*/ 	.short	(.L_37 - .L_36)
.L_36:
        /*00d0*/ 	.word	0x00000008
.L_37:


//--------------------- .nv.callgraph             --------------------------
	.section	.nv.callgraph,"",@"SHT_CUDA_CALLGRAPH"
	.align	4
	.sectionentsize	8
	.align		4
        /*0000*/ 	.word	0x00000000
	.align		4
        /*0004*/ 	.word	0xffffffff
	.align		4
        /*0008*/ 	.word	0x00000000
	.align		4
        /*000c*/ 	.word	0xfffffffe
	.align		4
        /*0010*/ 	.word	0x00000000
	.align		4
        /*0014*/ 	.word	0xfffffffd
	.align		4
        /*0018*/ 	.word	0x00000000
	.align		4
        /*001c*/ 	.word	0xfffffffc


//--------------------- .nv.constant4             --------------------------
	.section	.nv.constant4,"a",@progbits
	.align	8
	.align		8
.nv.constant4:
        /*0000*/ 	.dword	_$_str
	.align		8
        /*0008*/ 	.dword	_$_str_$_2


//--------------------- .text.triton_poi_fused__native_batch_norm_legit_no_training_cat_relu_57 --------------------------
	.section	.text.triton_poi_fused__native_batch_norm_legit_no_training_cat_relu_57,"ax",@progbits
	.align	128
        .global         triton_poi_fused__native_batch_norm_legit_no_training_cat_relu_57
        .type           triton_poi_fused__native_batch_norm_legit_no_training_cat_relu_57,@function
        .size           triton_poi_fused__native_batch_norm_legit_no_training_cat_relu_57,(.L_x_1 - triton_poi_fused__native_batch_norm_legit_no_training_cat_relu_57)
        .other          triton_poi_fused__native_batch_norm_legit_no_training_cat_relu_57,@"STO_CUDA_ENTRY STV_DEFAULT"
triton_poi_fused__native_batch_norm_legit_no_training_cat_relu_57:
.text.triton_poi_fused__native_batch_norm_legit_no_training_cat_relu_57:
[----:B------:R-:W0:Y:S01]  /*0000*/  LDC R1, c[0x0][0x28] ;  /* 0x00000a00ff017b82 */ /* 0x000e220000000800 */
[----:B------:R-:W1:Y:S07]  /*0010*/  S2R R0, SR_TID.X ;  /* 0x0000000000007919 */ /* 0x000e6e0000002100 */
[----:B------:R-:W2:Y:S01]  /*0020*/  LDC.64 R6, c[0x0][0x228] ;  /* 0x00008a00ff067b82 */ /* 0x000ea20000000a00 */
[----:B------:R-:W-:Y:S01]  /*0030*/  IMAD.MOV.U32 R4, RZ, RZ, RZ ;  /* 0x000000ffff047224 */ /* 0x000fe200078e00ff */
[----:B------:R-:W-:Y:S01]  /*0040*/  ULDC.64 UR4, c[0x0][0x208] ;  /* 0x0000820000047ab9 */ /* 0x000fe20000000a00 */
[----:B------:R-:W3:Y:S01]  /*0050*/  S2R R3, SR_CTAID.X ;  /* 0x0000000000037919 */ /* 0x000ee20000002500 */
[----:B------:R-:W-:Y:S01]  /*0060*/  IMAD.MOV.U32 R8, RZ, RZ, RZ ;  /* 0x000000ffff087224 */ /* 0x000fe200078e00ff */
[----:B------:R-:W-:-:S03]  /*0070*/  ULDC.64 UR6, c[0x0][0x218] ;  /* 0x0000860000067ab9 */ /* 0x000fc60000000a00 */
[----:B------:R-:W4:Y:S01]  /*0080*/  LDC.64 R16, c[0x0][0x220] ;  /* 0x00008800ff107b82 */ /* 0x000f220000000a00 */
[----:B-1----:R-:W-:-:S05]  /*0090*/  IMAD.SHL.U32 R0, R0, 0x2, RZ ;  /* 0x0000000200007824 */ /* 0x002fca00078e00ff */
[----:B------:R-:W-:-:S05]  /*00a0*/  LOP3.LUT R0, R0, 0x1fe, RZ, 0xc0, !PT ;  /* 0x000001fe00007812 */ /* 0x000fca00078ec0ff */
[----:B---3--:R-:W-:-:S05]  /*00b0*/  IMAD R3, R3, 0x200, R0 ;  /* 0x0000020003037824 */ /* 0x008fca00078e0200 */
[----:B------:R-:W-:Y:S02]  /*00c0*/  SHF.R.S32.HI R2, RZ, 0x1f, R3 ;  /* 0x0000001fff027819 */ /* 0x000fe40000011403 */
[----:B------:R-:W-:Y:S02]  /*00d0*/  ISETP.GE.AND P0, PT, R3, 0x12500, PT ;  /* 0x000125000300780c */ /* 0x000fe40003f06270 */
[----:B------:R-:W-:-:S04]  /*00e0*/  LEA.HI R9, R2, R3, RZ, 0x6 ;  /* 0x0000000302097211 */ /* 0x000fc800078f30ff */
[----:B------:R-:W-:-:S05]  /*00f0*/  SHF.R.S32.HI R5, RZ, 0x6, R9 ;  /* 0x00000006ff057819 */ /* 0x000fca0000011409 */
[----:B------:R-:W-:-:S05]  /*0100*/  IMAD.HI R0, R5, -0x2053e08b, R4 ;  /* 0xdfac1f7505007827 */ /* 0x000fca00078e0204 */
[----:B------:R-:W-:-:S04]  /*0110*/  SHF.R.U32.HI R11, RZ, 0x1f, R0 ;  /* 0x0000001fff0b7819 */ /* 0x000fc80000011600 */
[----:B------:R-:W-:Y:S01]  /*0120*/  LEA.HI.SX32 R11, R0, R11, 0x18 ;  /* 0x0000000b000b7211 */ /* 0x000fe200078fc2ff */
[----:B------:R-:W-:-:S04]  /*0130*/  IMAD.MOV.U32 R0, RZ, RZ, RZ ;  /* 0x000000ffff007224 */ /* 0x000fc800078e00ff */
[----:B------:R-:W-:-:S04]  /*0140*/  IMAD R15, R11, -0x125, R5 ;  /* 0xfffffedb0b0f7824 */ /* 0x000fc800078e0205 */
[----:B--2---:R-:W-:-:S05]  /*0150*/  IMAD.WIDE R6, R15, 0x4, R6 ;  /* 0x000000040f067825 */ /* 0x004fca00078e0206 */
[----:B------:R-:W2:Y:S01]  /*0160*/  @!P0 LDG.E.EL R0, desc[UR4][R6.64] ;  /* 0x0000000406008981 */ /* 0x000ea2000c2e1900 */
[----:B------:R-:W-:-:S03]  /*0170*/  HFMA2.MMA R2, -RZ, RZ, 0, 0 ;  /* 0x00000000ff027435 */ /* 0x000fc600000001ff */
[----:B------:R1:W3:Y:S07]  /*0180*/  @!P0 LDG.E.EL R8, desc[UR4][R6.64] ;  /* 0x0000000406088981 */ /* 0x0002ee000c2e1900 */
[----:B------:R-:W-:Y:S01]  /*0190*/  IMAD.HI R2, R3, -0x2053e08b, R2 ;  /* 0xdfac1f7503027827 */ /* 0x000fe200078e0202 */
[----:B------:R-:W-:-:S04]  /*01a0*/  LOP3.LUT R9, R9, 0xffffffc0, RZ, 0xc0, !PT ;  /* 0xffffffc009097812 */ /* 0x000fc800078ec0ff */
[----:B------:R-:W-:-:S04]  /*01b0*/  SHF.R.U32.HI R5, RZ, 0x1f, R2 ;  /* 0x0000001fff057819 */ /* 0x000fc80000011602 */
[----:B------:R-:W-:Y:S01]  /*01c0*/  LEA.HI.SX32 R2, R2, R5, 0x12 ;  /* 0x0000000502027211 */ /* 0x000fe200078f92ff */
[----:B------:R-:W-:Y:S01]  /*01d0*/  IMAD.IADD R9, R3, 0x1, -R9 ;  /* 0x0000000103097824 */ /* 0x000fe200078e0a09 */
[----:B------:R-:W5:Y:S01]  /*01e0*/  LDC.64 R4, c[0x0][0x210] ;  /* 0x00008400ff047b82 */ /* 0x000f620000000a00 */
[----:B------:R-:W-:Y:S02]  /*01f0*/  IMAD.SHL.U32 R10, R15, 0x40, RZ ;  /* 0x000000400f0a7824 */ /* 0x000fe400078e00ff */
[----:B------:R-:W-:Y:S01]  /*0200*/  IMAD R11, R2, 0x300, RZ ;  /* 0x00000300020b7824 */ /* 0x000fe200078e02ff */
[----:B------:R-:W-:-:S04]  /*0210*/  SHF.R.S32.HI R12, RZ, 0x1f, R9 ;  /* 0x0000001fff0c7819 */ /* 0x000fc80000011409 */
[--C-:B------:R-:W-:Y:S02]  /*0220*/  IADD3 R9, P1, P2, R10, R9, R11.reuse ;  /* 0x000000090a097210 */ /* 0x100fe40007a3e00b */
[----:B------:R-:W-:Y:S02]  /*0230*/  SHF.R.S32.HI R11, RZ, 0x1f, R11 ;  /* 0x0000001fff0b7819 */ /* 0x000fe4000001140b */
[----:B------:R-:W-:Y:S01]  /*0240*/  SHF.R.S32.HI R10, RZ, 0x1f, R10 ;  /* 0x0000001fff0a7819 */ /* 0x000fe2000001140a */
[----:B-1----:R-:W-:-:S03]  /*0250*/  IMAD R7, R2, -0x4940, R3 ;  /* 0xffffb6c002077824 */ /* 0x002fc600078e0203 */
[----:B------:R-:W-:Y:S02]  /*0260*/  IADD3.X R6, R10, R12, R11, P1, P2 ;  /* 0x0000000c0a067210 */ /* 0x000fe40000fe440b */
[----:B------:R-:W1:Y:S01]  /*0270*/  LDC.64 R12, c[0x0][0x230] ;  /* 0x00008c00ff0c7b82 */ /* 0x000e620000000a00 */
[C---:B------:R-:W-:Y:S01]  /*0280*/  ISETP.GE.AND P2, PT, R15.reuse, 0x119, PT ;  /* 0x000001190f00780c */ /* 0x040fe20003f46270 */
[----:B------:R-:W-:Y:S01]  /*0290*/  IMAD R7, R2, 0x4640, R7 ;  /* 0x0000464002077824 */ /* 0x000fe200078e0207 */
[----:B------:R-:W-:-:S05]  /*02a0*/  ISETP.GT.AND P1, PT, R15, 0x118, !P0 ;  /* 0x000001180f00780c */ /* 0x000fca0004724270 */
[----:B------:R-:W1:Y:S01]  /*02b0*/  LDC.64 R10, c[0x0][0x238] ;  /* 0x00008e00ff0a7b82 */ /* 0x000e620000000a00 */
[----:B------:R-:W-:Y:S02]  /*02c0*/  ISETP.LT.AND P4, PT, R3, 0x12500, !P2 ;  /* 0x000125000300780c */ /* 0x000fe40005781270 */
[----:B------:R-:W-:Y:S01]  /*02d0*/  LEA R18, P3, R9, UR6, 0x2 ;  /* 0x0000000609127c11 */ /* 0x000fe2000f8610ff */
[----:B-----5:R-:W-:Y:S01]  /*02e0*/  IMAD.WIDE R22, R7, 0x4, R4 ;  /* 0x0000000407167825 */ /* 0x020fe200078e0204 */
[----:B------:R-:W-:Y:S02]  /*02f0*/  CS2R R4, SRZ ;  /* 0x0000000000047805 */ /* 0x000fe4000001ff00 */
[----:B------:R-:W-:Y:S02]  /*0300*/  LEA.HI.X R19, R9, UR7, R6, 0x2, P3 ;  /* 0x0000000709137c11 */ /* 0x000fe400098f1406 */
[----:B------:R-:W-:Y:S01]  /*0310*/  CS2R R6, SRZ ;  /* 0x0000000000067805 */ /* 0x000fe2000001ff00 */
[----:B------:R-:W-:Y:S01]  /*0320*/  IMAD.MOV.U32 R9, RZ, RZ, RZ ;  /* 0x000000ffff097224 */ /* 0x000fe200078e00ff */
[----:B------:R-:W-:Y:S01]  /*0330*/  MOV R2, RZ ;  /* 0x000000ff00027202 */ /* 0x000fe20000000f00 */
[C---:B----4-:R-:W-:Y:S01]  /*0340*/  IMAD.WIDE R16, R15.reuse, 0x4, R16 ;  /* 0x000000040f107825 */ /* 0x050fe200078e0210 */
[----:B------:R-:W4:Y:S04]  /*0350*/  @P1 LDG.E.64 R4, desc[UR4][R18.64+-0x11900] ;  /* 0xfee7000412041981 */ /* 0x000f28000c1e1b00 */
[----:B------:R5:W4:Y:S01]  /*0360*/  @P4 LDG.E.64 R6, desc[UR4][R22.64] ;  /* 0x0000000416064981 */ /* 0x000b22000c1e1b00 */
[----:B-1----:R-:W-:-:S03]  /*0370*/  IMAD.WIDE R12, R15, 0x4, R12 ;  /* 0x000000040f0c7825 */ /* 0x002fc600078e020c */
[----:B------:R-:W4:Y:S04]  /*0380*/  @!P0 LDG.E.EL R9, desc[UR4][R16.64] ;  /* 0x0000000410098981 */ /* 0x000f28000c2e1900 */
[----:B------:R1:W4:Y:S01]  /*0390*/  @!P0 LDG.E.EL R2, desc[UR4][R16.64] ;  /* 0x0000000410028981 */ /* 0x000322000c2e1900 */
[----:B0-----:R-:W-:Y:S01]  /*03a0*/  IMAD.WIDE R20, R15, 0x4, R10 ;  /* 0x000000040f147825 */ /* 0x001fe200078e020a */
[----:B------:R-:W-:Y:S02]  /*03b0*/  CS2R R14, SRZ ;  /* 0x00000000000e7805 */ /* 0x000fe4000001ff00 */
[----:B------:R-:W-:-:S04]  /*03c0*/  CS2R R10, SRZ ;  /* 0x00000000000a7805 */ /* 0x000fc8000001ff00 */
[----:B------:R-:W4:Y:S01]  /*03d0*/  @!P0 LDG.E.EL R14, desc[UR4][R12.64] ;  /* 0x000000040c0e8981 */ /* 0x000f22000c2e1900 */
[----:B-----5:R-:W-:Y:S01]  /*03e0*/  IMAD.MOV.U32 R22, RZ, RZ, 0x3e800000 ;  /* 0x3e800000ff167424 */ /* 0x020fe200078e00ff */
[----:B-1----:R-:W0:Y:S02]  /*03f0*/  LDC.64 R16, c[0x0][0x240] ;  /* 0x00009000ff107b82 */ /* 0x002e240000000a00 */
[----:B------:R1:W5:Y:S04]  /*0400*/  @!P0 LDG.E.EL R15, desc[UR4][R12.64] ;  /* 0x000000040c0f8981 */ /* 0x000368000c2e1900 */
[----:B------:R-:W5:Y:S04]  /*0410*/  @!P0 LDG.E.EL R11, desc[UR4][R20.64] ;  /* 0x00000004140b8981 */ /* 0x000f68000c2e1900 */
[----:B------:R-:W5:Y:S01]  /*0420*/  @!P0 LDG.E.EL R10, desc[UR4][R20.64] ;  /* 0x00000004140a8981 */ /* 0x000f62000c2e1900 */
[----:B-1----:R-:W1:Y:S01]  /*0430*/  LDC.64 R12, c[0x0][0x248] ;  /* 0x00009200ff0c7b82 */ /* 0x002e620000000a00 */
[----:B0-----:R-:W-:-:S04]  /*0440*/  IMAD.WIDE R16, R3, 0x4, R16 ;  /* 0x0000000403107825 */ /* 0x001fc800078e0210 */
[----:B-1----:R-:W-:-:S04]  /*0450*/  IMAD.WIDE R12, R3, 0x4, R12 ;  /* 0x00000004030c7825 */ /* 0x002fc800078e020c */
[----:B--2---:R-:W-:-:S04]  /*0460*/  FADD R0, R0, 9.9999997473787516356e-06 ;  /* 0x3727c5ac00007421 */ /* 0x004fc80000000000 */
[----:B------:R-:W0:Y:S01]  /*0470*/  MUFU.SQRT R18, R0 ;  /* 0x0000000000127308 */ /* 0x000e220000002000 */
[----:B---3--:R-:W-:-:S07]  /*0480*/  FADD R8, R8, 9.9999997473787516356e-06 ;  /* 0x3727c5ac08087421 */ /* 0x008fce0000000000 */
[----:B------:R-:W1:Y:S01]  /*0490*/  MUFU.SQRT R19, R8 ;  /* 0x0000000800137308 */ /* 0x000e620000002000 */
[C---:B0-----:R-:W-:Y:S02]  /*04a0*/  FSETP.GT.AND P6, PT, R18.reuse, 8.50705917302346158658e+37, PT ;  /* 0x7e8000001200780b */ /* 0x041fe40003fc4000 */
[----:B------:R-:W-:Y:S02]  /*04b0*/  FSETP.GEU.AND P3, PT, R18, 1.175494350822287508e-38, PT ;  /* 0x008000001200780b */ /* 0x000fe40003f6e000 */
[----:B------:R-:W-:Y:S02]  /*04c0*/  FSEL R23, R22, 1, P6 ;  /* 0x3f80000016177808 */ /* 0x000fe40003000000 */
[----:B-1----:R-:W-:-:S07]  /*04d0*/  FSETP.GT.AND P5, PT, R19, 8.50705917302346158658e+37, PT ;  /* 0x7e8000001300780b */ /* 0x002fce0003fa4000 */
[----:B------:R-:W-:Y:S01]  /*04e0*/  @P6 FMUL R18, R18, 0.25 ;  /* 0x3e80000012126820 */ /* 0x000fe20000400000 */
[----:B------:R-:W-:-:S03]  /*04f0*/  FSETP.GEU.AND P6, PT, R19, 1.175494350822287508e-38, PT ;  /* 0x008000001300780b */ /* 0x000fc60003fce000 */
[----:B------:R-:W-:Y:S02]  /*0500*/  @!P3 FMUL R18, R18, 16777216 ;  /* 0x4b8000001212b820 */ /* 0x000fe40000400000 */
[----:B------:R-:W-:-:S08]  /*0510*/  @P5 FMUL R19, R19, 0.25 ;  /* 0x3e80000013135820 */ /* 0x000fd00000400000 */
[----:B------:R-:W-:Y:S01]  /*0520*/  @!P6 FMUL R19, R19, 16777216 ;  /* 0x4b8000001313e820 */ /* 0x000fe20000400000 */
[----:B------:R-:W0:Y:S01]  /*0530*/  MUFU.RCP R18, R18 ;  /* 0x0000001200127308 */ /* 0x000e220000001000 */
[----:B------:R-:W-:-:S07]  /*0540*/  FSEL R0, R22, 1, P5 ;  /* 0x3f80000016007808 */ /* 0x000fce0002800000 */
[----:B------:R-:W1:Y:S01]  /*0550*/  MUFU.RCP R19, R19 ;  /* 0x0000001300137308 */ /* 0x000e620000001000 */
[----:B------:R-:W-:Y:S01]  /*0560*/  @!P3 FMUL R23, R23, 16777216 ;  /* 0x4b8000001717b820 */ /* 0x000fe20000400000 */
[----:B------:R-:W-:Y:S01]  /*0570*/  @!P6 FMUL R0, R0, 16777216 ;  /* 0x4b8000000000e820 */ /* 0x000fe20000400000 */
[----:B----4-:R-:W-:Y:S02]  /*0580*/  SEL R6, R6, RZ, P4 ;  /* 0x000000ff06067207 */ /* 0x010fe40002000000 */
[----:B------:R-:W-:Y:S02]  /*0590*/  SEL R7, R7, RZ, P4 ;  /* 0x000000ff07077207 */ /* 0x000fe40002000000 */
[----:B------:R-:W-:Y:S02]  /*05a0*/  @P2 SEL R6, R4, RZ, P1 ;  /* 0x000000ff04062207 */ /* 0x000fe40000800000 */
[----:B------:R-:W-:Y:S01]  /*05b0*/  @P2 SEL R7, R5, RZ, P1 ;  /* 0x000000ff05072207 */ /* 0x000fe20000800000 */
[----:B0-----:R-:W-:Y:S01]  /*05c0*/  FMUL R18, R18, R23 ;  /* 0x0000001712127220 */ /* 0x001fe20000400000 */
[----:B-1----:R-:W-:Y:S01]  /*05d0*/  FMUL R19, R19, R0 ;  /* 0x0000000013137220 */ /* 0x002fe20000400000 */
[----:B------:R-:W-:-:S02]  /*05e0*/  FADD R9, R6, -R9 ;  /* 0x8000000906097221 */ /* 0x000fc40000000000 */
[----:B------:R-:W-:Y:S02]  /*05f0*/  FADD R2, R7, -R2 ;  /* 0x8000000207027221 */ /* 0x000fe40000000000 */
[----:B------:R-:W-:Y:S02]  /*0600*/  FMUL R18, R9, R18 ;  /* 0x0000001209127220 */ /* 0x000fe40000400000 */
[----:B------:R-:W-:Y:S01]  /*0610*/  FMUL R19, R2, R19 ;  /* 0x0000001302137220 */ /* 0x000fe20000400000 */
[----:B------:R0:W-:Y:S01]  /*0620*/  @!P0 STG.E.64 desc[UR4][R16.64], R6 ;  /* 0x0000000610008986 */ /* 0x0001e2000c101b04 */
[----:B-----5:R-:W-:Y:S02]  /*0630*/  FFMA R11, R18, R14, R11 ;  /* 0x0000000e120b7223 */ /* 0x020fe4000000000b */
[----:B------:R-:W-:-:S03]  /*0640*/  FFMA R10, R19, R15, R10 ;  /* 0x0000000f130a7223 */ /* 0x000fc6000000000a */
[C---:B------:R-:W-:Y:S02]  /*0650*/  FSETP.GEU.AND P1, PT, R11.reuse, RZ, PT ;  /* 0x000000ff0b00720b */ /* 0x040fe40003f2e000 */
[C---:B------:R-:W-:Y:S02]  /*0660*/  FSETP.GEU.AND P2, PT, R10.reuse, RZ, PT ;  /* 0x000000ff0a00720b */ /* 0x040fe40003f4e000 */
[----:B------:R-:W-:Y:S02]  /*0670*/  FSEL R2, R11, RZ, P1 ;  /* 0x000000ff0b027208 */ /* 0x000fe40000800000 */
[----:B------:R-:W-:Y:S01]  /*0680*/  FSEL R3, R10, RZ, P2 ;  /* 0x000000ff0a037208 */ /* 0x000fe20001000000 */
[----:B0-----:R-:W-:Y:S08]  /*0690*/  @P0 EXIT ;  /* 0x000000000000094d */ /* 0x001ff00003800000 */
[----:B------:R-:W-:Y:S01]  /*06a0*/  STG.E.64 desc[UR4][R12.64], R2 ;  /* 0x000000020c007986 */ /* 0x000fe2000c101b04 */
[----:B------:R-:W-:Y:S05]  /*06b0*/  EXIT ;  /* 0x000000000000794d */ /* 0x000fea0003800000 */
.L_x_0:
[----:B------:R-:W-:-:S00]  /*06c0*/  BRA `(.L_x_0) ;  /* 0xfffffffc00fc7947 */ /* 0x000fc0000383ffff */
[----:B------:R-:W-:-:S00]  /*06d0*/  NOP ;  /* 0x0000000000007918 */ /* 0x000fc00000000000 */
        /* <DEDUP_REMOVED lines=10> */
.L_x_1:


//--------------------- .nv.global.init           --------------------------
	.section	.nv.global.init,"aw",@progbits
.nv.global.init:
	.type		_$_str,@object
	.size		_$_str,(_$_str_$_2 - _$_str)
_$_str:
        /*0000*/ 	.byte	0x5f, 0x5f, 0x43, 0x55, 0x44, 0x41, 0x5f, 0x46, 0x54, 0x5a, 0x00
	.type		_$_str_$_2,@object
	.size		_$_str_$_2,(.L_1 - _$_str_$_2)
_$_str_$_2:
        /*000b*/ 	.byte	0x5f, 0x5f, 0x43, 0x55, 0x44, 0x41, 0x5f, 0x50, 0x52, 0x45, 0x43, 0x5f, 0x53, 0x51, 0x52, 0x54
        /*001b*/ 	.byte	0x00
.L_1:


//--------------------- .nv.constant0.triton_poi_fused__native_batch_norm_legit_no_training_cat_relu_57 --------------------------
	.section	.nv.constant0.triton_poi_fused__native_batch_norm_legit_no_training_cat_relu_57,"a",@progbits
	.sectionflags	@""
	.align	4
.nv.constant0.triton_poi_fused__native_batch_norm_legit_no_training_cat_relu_57:
	.zero		596
